	.headerflags	@"EF_CUDA_TEXMODE_UNIFIED EF_CUDA_64BIT_ADDRESS EF_CUDA_ACCELERATORS EF_CUDA_SM90 EF_CUDA_VIRTUAL_SM(EF_CUDA_SM90)"
	.elftype	@"ET_EXEC"


//--------------------- .nv.info                  --------------------------
	.section	.nv.info,"",@"SHT_CUDA_INFO"
	.align	4


	//----- nvinfo : EIATTR_REGCOUNT
	.align		4
        /*0000*/ 	.byte	0x04, 0x2f
        /*0002*/ 	.short	(.L_1 - .L_0)
	.align		4
.L_0:
        /*0004*/ 	.word	index@(triton_poi_fused_add_clamp_23)
        /*0008*/ 	.word	0x00000008


	//----- nvinfo : EIATTR_MIN_STACK_SIZE
	.align		4
.L_1:
        /*000c*/ 	.byte	0x04, 0x12
        /*000e*/ 	.short	(.L_3 - .L_2)
	.align		4
.L_2:
        /*0010*/ 	.word	index@(triton_poi_fused_add_clamp_23)
        /*0014*/ 	.word	0x00000000


	//----- nvinfo : EIATTR_FRAME_SIZE
	.align		4
.L_3:
        /*0018*/ 	.byte	0x04, 0x11
        /*001a*/ 	.short	(.L_5 - .L_4)
	.align		4
.L_4:
        /*001c*/ 	.word	index@(triton_poi_fused_add_clamp_23)
        /*0020*/ 	.word	0x00000000


	//----- nvinfo : EIATTR_MIN_STACK_SIZE
	.align		4
.L_5:
        /*0024*/ 	.byte	0x04, 0x12
        /*0026*/ 	.short	(.L_7 - .L_6)
	.align		4
.L_6:
        /*0028*/ 	.word	index@(triton_poi_fused_add_clamp_23)
        /*002c*/ 	.word	0x00000000
.L_7:


//--------------------- .nv.info.triton_poi_fused_add_clamp_23 --------------------------
	.section	.nv.info.triton_poi_fused_add_clamp_23,"",@"SHT_CUDA_INFO"
	.sectionflags	@""
	.align	4


	//----- nvinfo : EIATTR_CUDA_API_VERSION
	.align		4
        /*0000*/ 	.byte	0x04, 0x37
        /*0002*/ 	.short	(.L_9 - .L_8)
.L_8:
        /*0004*/ 	.word	0x0000007c


	//----- nvinfo : EIATTR_KPARAM_INFO
	.align		4
.L_9:
        /*0008*/ 	.byte	0x04, 0x17
        /*000a*/ 	.short	(.L_11 - .L_10)
.L_10:
        /*000c*/ 	.word	0x00000000
        /*0010*/ 	.short	0x0001
        /*0012*/ 	.short	0x0008
        /*0014*/ 	.byte	0x00, 0xf0, 0x11, 0x00


	//----- nvinfo : EIATTR_KPARAM_INFO
	.align		4
.L_11:
        /*0018*/ 	.byte	0x04, 0x17
        /*001a*/ 	.short	(.L_13 - .L_12)
.L_12:
        /*001c*/ 	.word	0x00000000
        /*0020*/ 	.short	0x0000
        /*0022*/ 	.short	0x0000
        /*0024*/ 	.byte	0x00, 0xf4, 0x21, 0x00


	//----- nvinfo : EIATTR_SPARSE_MMA_MASK
	.align		4
.L_13:
        /*0028*/ 	.byte	0x03, 0x50
        /*002a*/ 	.short	0x0000


	//----- nvinfo : EIATTR_MAXREG_COUNT
	.align		4
        /*002c*/ 	.byte	0x03, 0x1b
        /*002e*/ 	.short	0x00ff


	//----- nvinfo : EIATTR_EXIT_INSTR_OFFSETS
	.align		4
        /*0030*/ 	.byte	0x04, 0x1c
        /*0032*/ 	.short	(.L_15 - .L_14)


	//   ....[0]....
.L_14:
        /*0034*/ 	.word	0x00000110


	//   ....[1]....
        /*0038*/ 	.word	0x00000140


	//----- nvinfo : EIATTR_REQNTID
	.align		4
.L_15:
        /*003c*/ 	.byte	0x04, 0x10
        /*003e*/ 	.short	(.L_17 - .L_16)
.L_16:
        /*0040*/ 	.word	0x00000020
        /*0044*/ 	.word	0x00000001
        /*0048*/ 	.word	0x00000001


	//----- nvinfo : EIATTR_CBANK_PARAM_SIZE
	.align		4
.L_17:
        /*004c*/ 	.byte	0x03, 0x19
        /*004e*/ 	.short	0x000c


	//----- nvinfo : EIATTR_PARAM_CBANK
	.align		4
        /*0050*/ 	.byte	0x04, 0x0a
        /*0052*/ 	.short	(.L_19 - .L_18)
	.align		4
.L_18:
        /*0054*/ 	.word	index@(.nv.constant0.triton_poi_fused_add_clamp_23)
        /*0058*/ 	.short	0x0210
        /*005a*/ 	.short	0x000c


	//----- nvinfo : EIATTR_SW_WAR
	.align		4
.L_19:
        /*005c*/ 	.byte	0x04, 0x36
        /*005e*/ 	.short	(.L_21 - .L_20)
.L_20:
        /*0060*/ 	.word	0x00000008
.L_21:


//--------------------- .nv.callgraph             --------------------------
	.section	.nv.callgraph,"",@"SHT_CUDA_CALLGRAPH"
	.align	4
	.sectionentsize	8
	.align		4
        /*0000*/ 	.word	0x00000000
	.align		4
        /*0004*/ 	.word	0xffffffff
	.align		4
        /*0008*/ 	.word	0x00000000
	.align		4
        /*000c*/ 	.word	0xfffffffe
	.align		4
        /*0010*/ 	.word	0x00000000
	.align		4
        /*0014*/ 	.word	0xfffffffd
	.align		4
        /*0018*/ 	.word	0x00000000
	.align		4
        /*001c*/ 	.word	0xfffffffc


//--------------------- .text.triton_poi_fused_add_clamp_23 --------------------------
	.section	.text.triton_poi_fused_add_clamp_23,"ax",@progbits
	.align	128
        .global         triton_poi_fused_add_clamp_23
        .type           triton_poi_fused_add_clamp_23,@function
        .size           triton_poi_fused_add_clamp_23,(.L_x_1 - triton_poi_fused_add_clamp_23)
        .other          triton_poi_fused_add_clamp_23,@"STO_CUDA_ENTRY STV_DEFAULT"
triton_poi_fused_add_clamp_23:
.text.triton_poi_fused_add_clamp_23:
[----:B------:R-:W0:Y:S02]  /*0000*/  LDC R1, c[0x0][0x28] ;  /* 0x00000a00ff017b82 */ /* 0x000e240000000800 */
[----:B------:R-:W1:Y:S01]  /*0010*/  S2R R0, SR_TID.X ;  /* 0x0000000000007919 */ /* 0x000e620000002100 */
[----:B------:R-:W-:Y:S01]  /*0020*/  IMAD.MOV.U32 R5, RZ, RZ, 0x3f000000 ;  /* 0x3f000000ff057424 */ /* 0x000fe200078e00ff */
[----:B------:R-:W2:Y:S01]  /*0030*/  S2R R3, SR_CTAID.X ;  /* 0x0000000000037919 */ /* 0x000ea20000002500 */
[----:B-1----:R-:W-:-:S05]  /*0040*/  LOP3.LUT R0, R0, 0x1f, RZ, 0xc0, !PT ;  /* 0x0000001f00007812 */ /* 0x002fca00078ec0ff */
[----:B--2---:R-:W-:-:S05]  /*0050*/  IMAD R3, R3, 0x20, R0 ;  /* 0x0000002003037824 */ /* 0x004fca00078e0200 */
[----:B------:R-:W-:Y:S02]  /*0060*/  I2FP.F32.S32 R0, R3 ;  /* 0x0000000300007245 */ /* 0x000fe40000201400 */
[----:B------:R-:W-:-:S03]  /*0070*/  ISETP.GE.AND P0, PT, R3, 0x20, PT ;  /* 0x000000200300780c */ /* 0x000fc60003f06270 */
[----:B------:R-:W-:-:S04]  /*0080*/  FADD R0, R0, 0.5 ;  /* 0x3f00000000007421 */ /* 0x000fc80000000000 */
[----:B------:R-:W-:Y:S02]  /*0090*/  FFMA R0, R0, R5, -0.5 ;  /* 0xbf00000000007423 */ /* 0x000fe40000000005 */
[----:B------:R-:W1:Y:S03]  /*00a0*/  LDC.64 R4, c[0x0][0x210] ;  /* 0x00008400ff047b82 */ /* 0x000e660000000a00 */
[----:B------:R-:W-:-:S06]  /*00b0*/  FMNMX R0, RZ, R0, !PT ;  /* 0x00000000ff007209 */ /* 0x000fcc0007800000 */
[----:B------:R-:W2:Y:S02]  /*00c0*/  F2I.TRUNC.NTZ R0, R0 ;  /* 0x0000000000007305 */ /* 0x000ea4000020f100 */
[----:B--2---:R-:W-:Y:S01]  /*00d0*/  VIMNMX R2, R0, 0xe, PT ;  /* 0x0000000e00027848 */ /* 0x004fe20003fe0100 */
[----:B-1----:R-:W-:-:S04]  /*00e0*/  IMAD.WIDE R4, R3, 0x8, R4 ;  /* 0x0000000803047825 */ /* 0x002fc800078e0204 */
[----:B------:R-:W-:-:S05]  /*00f0*/  VIADD R2, R2, 0x1 ;  /* 0x0000000102027836 */ /* 0x000fca0000000000 */
[----:B------:R-:W-:Y:S01]  /*0100*/  SHF.R.S32.HI R3, RZ, 0x1f, R2 ;  /* 0x0000001fff037819 */ /* 0x000fe20000011402 */
[----:B------:R-:W-:Y:S06]  /*0110*/  @P0 EXIT ;  /* 0x000000000000094d */ /* 0x000fec0003800000 */
[----:B------:R-:W-:Y:S02]  /*0120*/  ULDC.64 UR4, c[0x0][0x208] ;  /* 0x0000820000047ab9 */ /* 0x000fe40000000a00 */
[----:B------:R-:W-:Y:S01]  /*0130*/  STG.E.64 desc[UR4][R4.64], R2 ;  /* 0x0000000204007986 */ /* 0x000fe2000c101b04 */
[----:B------:R-:W-:Y:S05]  /*0140*/  EXIT ;  /* 0x000000000000794d */ /* 0x000fea0003800000 */
.L_x_0:
[----:B------:R-:W-:-:S00]  /*0150*/  BRA `(.L_x_0) ;  /* 0xfffffffc00fc7947 */ /* 0x000fc0000383ffff */
[----:B------:R-:W-:-:S00]  /*0160*/  NOP ;  /* 0x0000000000007918 */ /* 0x000fc00000000000 */
        /* <DEDUP_REMOVED lines=9> */
.L_x_1:


//--------------------- .nv.constant0.triton_poi_fused_add_clamp_23 --------------------------
	.section	.nv.constant0.triton_poi_fused_add_clamp_23,"a",@progbits
	.sectionflags	@""
	.align	4
.nv.constant0.triton_poi_fused_add_clamp_23:
	.zero		540
